	.headerflags	@"EF_CUDA_TEXMODE_UNIFIED EF_CUDA_64BIT_ADDRESS EF_CUDA_ACCELERATORS EF_CUDA_SM90 EF_CUDA_VIRTUAL_SM(EF_CUDA_SM90)"
	.elftype	@"ET_EXEC"


//--------------------- .nv.info                  --------------------------
	.section	.nv.info,"",@"SHT_CUDA_INFO"
	.align	4


	//----- nvinfo : EIATTR_REGCOUNT
	.align		4
        /*0000*/ 	.byte	0x04, 0x2f
        /*0002*/ 	.short	(.L_3 - .L_2)
	.align		4
.L_2:
        /*0004*/ 	.word	index@(triton_poi_fused__native_batch_norm_legit_no_training_mul_sigmoid_24)
        /*0008*/ 	.word	0x00000020


	//----- nvinfo : EIATTR_MIN_STACK_SIZE
	.align		4
.L_3:
        /*000c*/ 	.byte	0x04, 0x12
        /*000e*/ 	.short	(.L_5 - .L_4)
	.align		4
.L_4:
        /*0010*/ 	.word	index@(triton_poi_fused__native_batch_norm_legit_no_training_mul_sigmoid_24)
        /*0014*/ 	.word	0x00000000


	//----- nvinfo : EIATTR_FRAME_SIZE
	.align		4
.L_5:
        /*0018*/ 	.byte	0x04, 0x11
        /*001a*/ 	.short	(.L_7 - .L_6)
	.align		4
.L_6:
        /*001c*/ 	.word	index@(triton_poi_fused__native_batch_norm_legit_no_training_mul_sigmoid_24)
        /*0020*/ 	.word	0x00000000


	//----- nvinfo : EIATTR_MIN_STACK_SIZE
	.align		4
.L_7:
        /*0024*/ 	.byte	0x04, 0x12
        /*0026*/ 	.short	(.L_9 - .L_8)
	.align		4
.L_8:
        /*0028*/ 	.word	index@(triton_poi_fused__native_batch_norm_legit_no_training_mul_sigmoid_24)
        /*002c*/ 	.word	0x00000000
.L_9:


//--------------------- .nv.info.triton_poi_fused__native_batch_norm_legit_no_training_mul_sigmoid_24 --------------------------
	.section	.nv.info.triton_poi_fused__native_batch_norm_legit_no_training_mul_sigmoid_24,"",@"SHT_CUDA_INFO"
	.sectionflags	@""
	.align	4


	//----- nvinfo : EIATTR_CUDA_API_VERSION
	.align		4
        /*0000*/ 	.byte	0x04, 0x37
        /*0002*/ 	.short	(.L_11 - .L_10)
.L_10:
        /*0004*/ 	.word	0x0000007c


	//----- nvinfo : EIATTR_KPARAM_INFO
	.align		4
.L_11:
        /*0008*/ 	.byte	0x04, 0x17
        /*000a*/ 	.short	(.L_13 - .L_12)
.L_12:
        /*000c*/ 	.word	0x00000000
        /*0010*/ 	.short	0x0006
        /*0012*/ 	.short	0x0030
        /*0014*/ 	.byte	0x00, 0xf0, 0x11, 0x00


	//----- nvinfo : EIATTR_KPARAM_INFO
	.align		4
.L_13:
        /*0018*/ 	.byte	0x04, 0x17
        /*001a*/ 	.short	(.L_15 - .L_14)
.L_14:
        /*001c*/ 	.word	0x00000000
        /*0020*/ 	.short	0x0005
        /*0022*/ 	.short	0x0028
        /*0024*/ 	.byte	0x00, 0xf4, 0x21, 0x00


	//----- nvinfo : EIATTR_KPARAM_INFO
	.align		4
.L_15:
        /*0028*/ 	.byte	0x04, 0x17
        /*002a*/ 	.short	(.L_17 - .L_16)
.L_16:
        /*002c*/ 	.word	0x00000000
        /*0030*/ 	.short	0x0004
        /*0032*/ 	.short	0x0020
        /*0034*/ 	.byte	0x00, 0xf4, 0x21, 0x00


	//----- nvinfo : EIATTR_KPARAM_INFO
	.align		4
.L_17:
        /*0038*/ 	.byte	0x04, 0x17
        /*003a*/ 	.short	(.L_19 - .L_18)
.L_18:
        /*003c*/ 	.word	0x00000000
        /*0040*/ 	.short	0x0003
        /*0042*/ 	.short	0x0018
        /*0044*/ 	.byte	0x00, 0xf4, 0x21, 0x00


	//----- nvinfo : EIATTR_KPARAM_INFO
	.align		4
.L_19:
        /*0048*/ 	.byte	0x04, 0x17
        /*004a*/ 	.short	(.L_21 - .L_20)
.L_20:
        /*004c*/ 	.word	0x00000000
        /*0050*/ 	.short	0x0002
        /*0052*/ 	.short	0x0010
        /*0054*/ 	.byte	0x00, 0xf4, 0x21, 0x00


	//----- nvinfo : EIATTR_KPARAM_INFO
	.align		4
.L_21:
        /*0058*/ 	.byte	0x04, 0x17
        /*005a*/ 	.short	(.L_23 - .L_22)
.L_22:
        /*005c*/ 	.word	0x00000000
        /*0060*/ 	.short	0x0001
        /*0062*/ 	.short	0x0008
        /*0064*/ 	.byte	0x00, 0xf4, 0x21, 0x00


	//----- nvinfo : EIATTR_KPARAM_INFO
	.align		4
.L_23:
        /*0068*/ 	.byte	0x04, 0x17
        /*006a*/ 	.short	(.L_25 - .L_24)
.L_24:
        /*006c*/ 	.word	0x00000000
        /*0070*/ 	.short	0x0000
        /*0072*/ 	.short	0x0000
        /*0074*/ 	.byte	0x00, 0xf4, 0x21, 0x00


	//----- nvinfo : EIATTR_SPARSE_MMA_MASK
	.align		4
.L_25:
        /*0078*/ 	.byte	0x03, 0x50
        /*007a*/ 	.short	0x0000


	//----- nvinfo : EIATTR_MAXREG_COUNT
	.align		4
        /*007c*/ 	.byte	0x03, 0x1b
        /*007e*/ 	.short	0x00ff


	//----- nvinfo : EIATTR_EXIT_INSTR_OFFSETS
	.align		4
        /*0080*/ 	.byte	0x04, 0x1c
        /*0082*/ 	.short	(.L_27 - .L_26)


	//   ....[0]....
.L_26:
        /*0084*/ 	.word	0x00000860


	//----- nvinfo : EIATTR_REQNTID
	.align		4
.L_27:
        /*0088*/ 	.byte	0x04, 0x10
        /*008a*/ 	.short	(.L_29 - .L_28)
.L_28:
        /*008c*/ 	.word	0x00000080
        /*0090*/ 	.word	0x00000001
        /*0094*/ 	.word	0x00000001


	//----- nvinfo : EIATTR_CBANK_PARAM_SIZE
	.align		4
.L_29:
        /*0098*/ 	.byte	0x03, 0x19
        /*009a*/ 	.short	0x0034


	//----- nvinfo : EIATTR_PARAM_CBANK
	.align		4
        /*009c*/ 	.byte	0x04, 0x0a
        /*009e*/ 	.short	(.L_31 - .L_30)
	.align		4
.L_30:
        /*00a0*/ 	.word	index@(.nv.constant0.triton_poi_fused__native_batch_norm_legit_no_training_mul_sigmoid_24)
        /*00a4*/ 	.short	0x0210
        /*00a6*/ 	.short	0x0034


	//----- nvinfo : EIATTR_SW_WAR
	.align		4
.L_31:
        /*00a8*/ 	.byte	0x04, 0x36
        /*00aa*/ 	.short	(.L_33 - .L_32)
.L_32:
        /*00ac*/ 	.word	0x00000008
.L_33:


//--------------------- .nv.callgraph             --------------------------
	.section	.nv.callgraph,"",@"SHT_CUDA_CALLGRAPH"
	.align	4
	.sectionentsize	8
	.align		4
        /*0000*/ 	.word	0x00000000
	.align		4
        /*0004*/ 	.word	0xffffffff
	.align		4
        /*0008*/ 	.word	0x00000000
	.align		4
        /*000c*/ 	.word	0xfffffffe
	.align		4
        /*0010*/ 	.word	0x00000000
	.align		4
        /*0014*/ 	.word	0xfffffffd
	.align		4
        /*0018*/ 	.word	0x00000000
	.align		4
        /*001c*/ 	.word	0xfffffffc


//--------------------- .nv.constant4             --------------------------
	.section	.nv.constant4,"a",@progbits
	.align	8
	.align		8
.nv.constant4:
        /*0000*/ 	.dword	_$_str
	.align		8
        /*0008*/ 	.dword	_$_str_$_2


//--------------------- .text.triton_poi_fused__native_batch_norm_legit_no_training_mul_sigmoid_24 --------------------------
	.section	.text.triton_poi_fused__native_batch_norm_legit_no_training_mul_sigmoid_24,"ax",@progbits
	.align	128
        .global         triton_poi_fused__native_batch_norm_legit_no_training_mul_sigmoid_24
        .type           triton_poi_fused__native_batch_norm_legit_no_training_mul_sigmoid_24,@function
        .size           triton_poi_fused__native_batch_norm_legit_no_training_mul_sigmoid_24,(.L_x_1 - triton_poi_fused__native_batch_norm_legit_no_training_mul_sigmoid_24)
        .other          triton_poi_fused__native_batch_norm_legit_no_training_mul_sigmoid_24,@"STO_CUDA_ENTRY STV_DEFAULT"
triton_poi_fused__native_batch_norm_legit_no_training_mul_sigmoid_24:
.text.triton_poi_fused__native_batch_norm_legit_no_training_mul_sigmoid_24:
[----:B------:R-:W-:Y:S01]  /*0000*/  LDC R1, c[0x0][0x28] ;  /* 0x00000a00ff017b82 */ /* 0x000fe20000000800 */
[----:B------:R-:W1:Y:S07]  /*0010*/  S2R R0, SR_TID.X ;  /* 0x0000000000007919 */ /* 0x000e6e0000002100 */
[----:B------:R-:W2:Y:S01]  /*0020*/  LDC.64 R4, c[0x0][0x228] ;  /* 0x00008a00ff047b82 */ /* 0x000ea20000000a00 */
[----:B------:R-:W-:Y:S01]  /*0030*/  ULDC.64 UR4, c[0x0][0x208] ;  /* 0x0000820000047ab9 */ /* 0x000fe20000000a00 */
[----:B------:R-:W3:Y:S06]  /*0040*/  S2R R3, SR_CTAID.X ;  /* 0x0000000000037919 */ /* 0x000eec0000002500 */
[----:B------:R-:W4:Y:S08]  /*0050*/  LDC.64 R8, c[0x0][0x218] ;  /* 0x00008600ff087b82 */ /* 0x000f300000000a00 */
[----:B------:R-:W5:Y:S08]  /*0060*/  LDC.64 R12, c[0x0][0x220] ;  /* 0x00008800ff0c7b82 */ /* 0x000f700000000a00 */
[----:B------:R-:W5:Y:S01]  /*0070*/  LDC.64 R20, c[0x0][0x230] ;  /* 0x00008c00ff147b82 */ /* 0x000f620000000a00 */
[----:B-1----:R-:W-:-:S07]  /*0080*/  SHF.L.U32 R0, R0, 0x2, RZ ;  /* 0x0000000200007819 */ /* 0x002fce00000006ff */
[----:B------:R-:W1:Y:S01]  /*0090*/  LDC.64 R16, c[0x0][0x238] ;  /* 0x00008e00ff107b82 */ /* 0x000e620000000a00 */
[----:B------:R-:W-:-:S04]  /*00a0*/  LOP3.LUT R0, R0, 0x1fc, RZ, 0xc0, !PT ;  /* 0x000001fc00007812 */ /* 0x000fc800078ec0ff */
[----:B---3--:R-:W-:-:S05]  /*00b0*/  LEA R0, R3, R0, 0x9 ;  /* 0x0000000003007211 */ /* 0x008fca00078e48ff */
[----:B------:R-:W-:-:S05]  /*00c0*/  IMAD.HI R2, R0, 0x2aaaaaab, RZ ;  /* 0x2aaaaaab00027827 */ /* 0x000fca00078e02ff */
[----:B------:R-:W-:-:S04]  /*00d0*/  SHF.R.U32.HI R3, RZ, 0x1f, R2 ;  /* 0x0000001fff037819 */ /* 0x000fc80000011602 */
[----:B------:R-:W-:-:S05]  /*00e0*/  LEA.HI R3, R2, R3, RZ, 0x19 ;  /* 0x0000000302037211 */ /* 0x000fca00078fc8ff */
[----:B------:R-:W-:-:S04]  /*00f0*/  IMAD R2, R3, -0x300, R0 ;  /* 0xfffffd0003027824 */ /* 0x000fc800078e0200 */
[----:B--2---:R-:W-:-:S06]  /*0100*/  IMAD.WIDE R4, R2, 0x4, R4 ;  /* 0x0000000402047825 */ /* 0x004fcc00078e0204 */
[----:B------:R-:W2:Y:S01]  /*0110*/  LDG.E.EL.128 R4, desc[UR4][R4.64] ;  /* 0x0000000404047981 */ /* 0x000ea2000c2e1d00 */
[----:B----4-:R-:W-:-:S04]  /*0120*/  IMAD.WIDE R8, R0, 0x4, R8 ;  /* 0x0000000400087825 */ /* 0x010fc800078e0208 */
[C---:B-----5:R-:W-:Y:S02]  /*0130*/  IMAD.WIDE R12, R2.reuse, 0x4, R12 ;  /* 0x00000004020c7825 */ /* 0x060fe400078e020c */
[----:B------:R-:W3:Y:S04]  /*0140*/  LDG.E.128 R8, desc[UR4][R8.64] ;  /* 0x0000000408087981 */ /* 0x000ee8000c1e1d00 */
[----:B------:R-:W3:Y:S01]  /*0150*/  LDG.E.EL.128 R12, desc[UR4][R12.64] ;  /* 0x000000040c0c7981 */ /* 0x000ee2000c2e1d00 */
[----:B0-----:R-:W-:-:S04]  /*0160*/  IMAD.WIDE R20, R2, 0x4, R20 ;  /* 0x0000000402147825 */ /* 0x001fc800078e0214 */
[----:B-1----:R-:W-:Y:S02]  /*0170*/  IMAD.WIDE R16, R2, 0x4, R16 ;  /* 0x0000000402107825 */ /* 0x002fe400078e0210 */
[----:B------:R-:W4:Y:S04]  /*0180*/  LDG.E.EL.128 R20, desc[UR4][R20.64] ;  /* 0x0000000414147981 */ /* 0x000f28000c2e1d00 */
[----:B------:R-:W4:Y:S01]  /*0190*/  LDG.E.EL.128 R16, desc[UR4][R16.64] ;  /* 0x0000000410107981 */ /* 0x000f22000c2e1d00 */
[----:B------:R-:W-:Y:S01]  /*01a0*/  HFMA2.MMA R2, -RZ, RZ, 1.625, 0 ;  /* 0x3e800000ff027435 */ /* 0x000fe200000001ff */
[----:B--2---:R-:W-:Y:S01]  /*01b0*/  FADD R4, R4, 9.9999997473787516356e-06 ;  /* 0x3727c5ac04047421 */ /* 0x004fe20000000000 */
[----:B------:R-:W-:Y:S01]  /*01c0*/  FADD R5, R5, 9.9999997473787516356e-06 ;  /* 0x3727c5ac05057421 */ /* 0x000fe20000000000 */
[----:B------:R-:W-:Y:S01]  /*01d0*/  FADD R6, R6, 9.9999997473787516356e-06 ;  /* 0x3727c5ac06067421 */ /* 0x000fe20000000000 */
[----:B------:R-:W-:Y:S01]  /*01e0*/  FADD R7, R7, 9.9999997473787516356e-06 ;  /* 0x3727c5ac07077421 */ /* 0x000fe20000000000 */
[----:B------:R-:W0:Y:S01]  /*01f0*/  MUFU.SQRT R24, R4 ;  /* 0x0000000400187308 */ /* 0x000e220000002000 */
[----:B---3--:R-:W-:-:S07]  /*0200*/  FADD R8, R8, -R12 ;  /* 0x8000000c08087221 */ /* 0x008fce0000000000 */
[----:B------:R1:W2:Y:S01]  /*0210*/  MUFU.SQRT R25, R5 ;  /* 0x0000000500197308 */ /* 0x0002a20000002000 */
[----:B------:R-:W-:Y:S01]  /*0220*/  FADD R9, R9, -R13 ;  /* 0x8000000d09097221 */ /* 0x000fe20000000000 */
[----:B------:R-:W-:Y:S01]  /*0230*/  FADD R10, R10, -R14 ;  /* 0x8000000e0a0a7221 */ /* 0x000fe20000000000 */
[----:B------:R-:W-:Y:S01]  /*0240*/  FADD R11, R11, -R15 ;  /* 0x8000000f0b0b7221 */ /* 0x000fe20000000000 */
[----:B0-----:R-:W-:-:S04]  /*0250*/  FSETP.GT.AND P6, PT, R24, 8.50705917302346158658e+37, PT ;  /* 0x7e8000001800780b */ /* 0x001fc80003fc4000 */
[----:B------:R-:W0:Y:S01]  /*0260*/  MUFU.SQRT R3, R6 ;  /* 0x0000000600037308 */ /* 0x000e220000002000 */
[----:B------:R-:W-:Y:S02]  /*0270*/  FSETP.GEU.AND P5, PT, R24, 1.175494350822287508e-38, PT ;  /* 0x008000001800780b */ /* 0x000fe40003fae000 */
[----:B-1----:R-:W-:Y:S02]  /*0280*/  FSEL R5, R2, 1, P6 ;  /* 0x3f80000002057808 */ /* 0x002fe40003000000 */
[----:B--2---:R-:W-:-:S03]  /*0290*/  FSETP.GT.AND P4, PT, R25, 8.50705917302346158658e+37, PT ;  /* 0x7e8000001900780b */ /* 0x004fc60003f84000 */
[----:B------:R-:W1:Y:S01]  /*02a0*/  MUFU.SQRT R7, R7 ;  /* 0x0000000700077308 */ /* 0x000e620000002000 */
[----:B------:R-:W-:Y:S02]  /*02b0*/  FSETP.GEU.AND P2, PT, R25, 1.175494350822287508e-38, PT ;  /* 0x008000001900780b */ /* 0x000fe40003f4e000 */
[----:B------:R-:W-:Y:S01]  /*02c0*/  FSEL R29, R2, 1, P4 ;  /* 0x3f800000021d7808 */ /* 0x000fe20002000000 */
[----:B------:R-:W-:Y:S02]  /*02d0*/  @P6 FMUL R24, R24, 0.25 ;  /* 0x3e80000018186820 */ /* 0x000fe40000400000 */
[----:B------:R-:W-:Y:S01]  /*02e0*/  @!P5 FMUL R5, R5, 16777216 ;  /* 0x4b8000000505d820 */ /* 0x000fe20000400000 */
[C---:B0-----:R-:W-:Y:S01]  /*02f0*/  FSETP.GT.AND P3, PT, R3.reuse, 8.50705917302346158658e+37, PT ;  /* 0x7e8000000300780b */ /* 0x041fe20003f64000 */
[----:B------:R-:W-:Y:S01]  /*0300*/  @!P5 FMUL R24, R24, 16777216 ;  /* 0x4b8000001818d820 */ /* 0x000fe20000400000 */
[----:B------:R-:W-:Y:S02]  /*0310*/  FSETP.GEU.AND P0, PT, R3, 1.175494350822287508e-38, PT ;  /* 0x008000000300780b */ /* 0x000fe40003f0e000 */
[----:B------:R-:W-:Y:S01]  /*0320*/  FSEL R6, R2, 1, P3 ;  /* 0x3f80000002067808 */ /* 0x000fe20001800000 */
[----:B------:R-:W-:-:S02]  /*0330*/  @P4 FMUL R25, R25, 0.25 ;  /* 0x3e80000019194820 */ /* 0x000fc40000400000 */
[----:B------:R-:W0:Y:S01]  /*0340*/  MUFU.RCP R24, R24 ;  /* 0x0000001800187308 */ /* 0x000e220000001000 */
[----:B-1----:R-:W-:Y:S01]  /*0350*/  FSETP.GT.AND P1, PT, R7, 8.50705917302346158658e+37, PT ;  /* 0x7e8000000700780b */ /* 0x002fe20003f24000 */
[----:B------:R-:W-:Y:S01]  /*0360*/  @!P2 FMUL R25, R25, 16777216 ;  /* 0x4b8000001919a820 */ /* 0x000fe20000400000 */
[----:B------:R-:W-:Y:S01]  /*0370*/  FSETP.GEU.AND P6, PT, R7, 1.175494350822287508e-38, PT ;  /* 0x008000000700780b */ /* 0x000fe20003fce000 */
[----:B------:R-:W-:Y:S02]  /*0380*/  @!P2 FMUL R29, R29, 16777216 ;  /* 0x4b8000001d1da820 */ /* 0x000fe40000400000 */
[----:B------:R-:W-:Y:S02]  /*0390*/  @P3 FMUL R3, R3, 0.25 ;  /* 0x3e80000003033820 */ /* 0x000fe40000400000 */
[----:B------:R-:W1:Y:S01]  /*03a0*/  MUFU.RCP R4, R25 ;  /* 0x0000001900047308 */ /* 0x000e620000001000 */
[----:B------:R-:W-:Y:S01]  /*03b0*/  @!P0 FMUL R6, R6, 16777216 ;  /* 0x4b80000006068820 */ /* 0x000fe20000400000 */
[----:B------:R-:W-:-:S04]  /*03c0*/  @!P0 FMUL R3, R3, 16777216 ;  /* 0x4b80000003038820 */ /* 0x000fc80000400000 */
[----:B------:R-:W-:Y:S01]  /*03d0*/  @P1 FMUL R7, R7, 0.25 ;  /* 0x3e80000007071820 */ /* 0x000fe20000400000 */
[----:B0-----:R-:W-:Y:S01]  /*03e0*/  FMUL R27, R24, R5 ;  /* 0x00000005181b7220 */ /* 0x001fe20000400000 */
[----:B------:R-:W0:Y:S02]  /*03f0*/  MUFU.RCP R3, R3 ;  /* 0x0000000300037308 */ /* 0x000e240000001000 */
[----:B------:R-:W-:Y:S01]  /*0400*/  @!P6 FMUL R7, R7, 16777216 ;  /* 0x4b8000000707e820 */ /* 0x000fe20000400000 */
[----:B------:R-:W-:Y:S01]  /*0410*/  FMUL R27, R8, R27 ;  /* 0x0000001b081b7220 */ /* 0x000fe20000400000 */
[----:B------:R-:W-:Y:S01]  /*0420*/  FSEL R8, R2, 1, P1 ;  /* 0x3f80000002087808 */ /* 0x000fe20000800000 */
[----:B-1----:R-:W-:-:S03]  /*0430*/  FMUL R4, R4, R29 ;  /* 0x0000001d04047220 */ /* 0x002fc60000400000 */
[----:B------:R-:W1:Y:S01]  /*0440*/  MUFU.RCP R5, R7 ;  /* 0x0000000700057308 */ /* 0x000e620000001000 */
[----:B------:R-:W-:Y:S01]  /*0450*/  @!P6 FMUL R8, R8, 16777216 ;  /* 0x4b8000000808e820 */ /* 0x000fe20000400000 */
[----:B----4-:R-:W-:Y:S01]  /*0460*/  FFMA R16, R20, R27, R16 ;  /* 0x0000001b14107223 */ /* 0x010fe20000000010 */
[----:B------:R-:W-:Y:S01]  /*0470*/  FMUL R4, R9, R4 ;  /* 0x0000000409047220 */ /* 0x000fe20000400000 */
[----:B0-----:R-:W-:-:S03]  /*0480*/  FMUL R3, R3, R6 ;  /* 0x0000000603037220 */ /* 0x001fc60000400000 */
[----:B------:R-:W-:Y:S01]  /*0490*/  FFMA R17, R21, R4, R17 ;  /* 0x0000000415117223 */ /* 0x000fe20000000011 */
[----:B------:R-:W-:Y:S01]  /*04a0*/  FADD R6, RZ, -R16 ;  /* 0x80000010ff067221 */ /* 0x000fe20000000000 */
[----:B------:R-:W-:-:S03]  /*04b0*/  FMUL R3, R10, R3 ;  /* 0x000000030a037220 */ /* 0x000fc60000400000 */
[----:B------:R-:W-:Y:S01]  /*04c0*/  FMUL R6, R6, 1.4426950216293334961 ;  /* 0x3fb8aa3b06067820 */ /* 0x000fe20000400000 */
[----:B-1----:R-:W-:Y:S01]  /*04d0*/  FMUL R8, R5, R8 ;  /* 0x0000000805087220 */ /* 0x002fe20000400000 */
[----:B------:R-:W-:Y:S01]  /*04e0*/  FFMA R18, R22, R3, R18 ;  /* 0x0000000316127223 */ /* 0x000fe20000000012 */
[----:B------:R-:W-:Y:S02]  /*04f0*/  FADD R3, RZ, -R17 ;  /* 0x80000011ff037221 */ /* 0x000fe40000000000 */
[----:B------:R-:W-:Y:S01]  /*0500*/  FSETP.GEU.AND P0, PT, R6, -126, PT ;  /* 0xc2fc00000600780b */ /* 0x000fe20003f0e000 */
[----:B------:R-:W-:Y:S01]  /*0510*/  FMUL R8, R11, R8 ;  /* 0x000000080b087220 */ /* 0x000fe20000400000 */
[----:B------:R-:W-:Y:S01]  /*0520*/  FADD R4, RZ, -R18 ;  /* 0x80000012ff047221 */ /* 0x000fe20000000000 */
[----:B------:R-:W-:Y:S02]  /*0530*/  FMUL R5, R3, 1.4426950216293334961 ;  /* 0x3fb8aa3b03057820 */ /* 0x000fe40000400000 */
[----:B------:R-:W-:Y:S01]  /*0540*/  FFMA R19, R23, R8, R19 ;  /* 0x0000000817137223 */ /* 0x000fe20000000013 */
[----:B------:R-:W-:-:S02]  /*0550*/  FMUL R7, R4, 1.4426950216293334961 ;  /* 0x3fb8aa3b04077820 */ /* 0x000fc40000400000 */
[----:B------:R-:W-:Y:S01]  /*0560*/  FSETP.GEU.AND P1, PT, R5, -126, PT ;  /* 0xc2fc00000500780b */ /* 0x000fe20003f2e000 */
[----:B------:R-:W-:Y:S02]  /*0570*/  FADD R3, RZ, -R19 ;  /* 0x80000013ff037221 */ /* 0x000fe40000000000 */
[----:B------:R-:W-:Y:S02]  /*0580*/  FSETP.GEU.AND P2, PT, R7, -126, PT ;  /* 0xc2fc00000700780b */ /* 0x000fe40003f4e000 */
[----:B------:R-:W-:Y:S01]  /*0590*/  FMUL R9, R3, 1.4426950216293334961 ;  /* 0x3fb8aa3b03097820 */ /* 0x000fe20000400000 */
[----:B------:R-:W-:-:S04]  /*05a0*/  @!P0 FMUL R6, R6, 0.5 ;  /* 0x3f00000006068820 */ /* 0x000fc80000400000 */
[----:B------:R-:W-:Y:S01]  /*05b0*/  FSETP.GEU.AND P3, PT, R9, -126, PT ;  /* 0xc2fc00000900780b */ /* 0x000fe20003f6e000 */
[----:B------:R-:W0:Y:S02]  /*05c0*/  MUFU.EX2 R3, R6 ;  /* 0x0000000600037308 */ /* 0x000e240000000800 */
[----:B------:R-:W-:-:S03]  /*05d0*/  @!P1 FMUL R5, R5, 0.5 ;  /* 0x3f00000005059820 */ /* 0x000fc60000400000 */
[----:B------:R-:W-:-:S03]  /*05e0*/  @!P2 FMUL R7, R7, 0.5 ;  /* 0x3f0000000707a820 */ /* 0x000fc60000400000 */
[----:B------:R-:W1:Y:S04]  /*05f0*/  MUFU.EX2 R4, R5 ;  /* 0x0000000500047308 */ /* 0x000e680000000800 */
[----:B------:R-:W-:Y:S01]  /*0600*/  @!P3 FMUL R9, R9, 0.5 ;  /* 0x3f0000000909b820 */ /* 0x000fe20000400000 */
[----:B0-----:R-:W-:-:S03]  /*0610*/  @!P0 FMUL R3, R3, R3 ;  /* 0x0000000303038220 */ /* 0x001fc60000400000 */
[----:B------:R-:W0:Y:S01]  /*0620*/  MUFU.EX2 R8, R7 ;  /* 0x0000000700087308 */ /* 0x000e220000000800 */
[----:B------:R-:W-:Y:S01]  /*0630*/  FADD R3, R3, 1 ;  /* 0x3f80000003037421 */ /* 0x000fe20000000000 */
[----:B-1----:R-:W-:-:S06]  /*0640*/  @!P1 FMUL R4, R4, R4 ;  /* 0x0000000404049220 */ /* 0x002fcc0000400000 */
[----:B------:R-:W1:Y:S01]  /*0650*/  MUFU.EX2 R10, R9 ;  /* 0x00000009000a7308 */ /* 0x000e620000000800 */
[----:B------:R-:W-:Y:S01]  /*0660*/  FSETP.GT.AND P0, PT, R3, 8.50705917302346158658e+37, PT ;  /* 0x7e8000000300780b */ /* 0x000fe20003f04000 */
[----:B------:R-:W-:Y:S02]  /*0670*/  FADD R6, R4, 1 ;  /* 0x3f80000004067421 */ /* 0x000fe40000000000 */
[----:B------:R-:W2:Y:S01]  /*0680*/  LDC.64 R4, c[0x0][0x210] ;  /* 0x00008400ff047b82 */ /* 0x000ea20000000a00 */
[----:B------:R-:W-:Y:S01]  /*0690*/  FSEL R12, R2, 1, P0 ;  /* 0x3f800000020c7808 */ /* 0x000fe20000000000 */
[----:B0-----:R-:W-:Y:S01]  /*06a0*/  @!P2 FMUL R8, R8, R8 ;  /* 0x000000080808a220 */ /* 0x001fe20000400000 */
[----:B------:R-:W-:-:S03]  /*06b0*/  FSETP.GT.AND P1, PT, R6, 8.50705917302346158658e+37, PT ;  /* 0x7e8000000600780b */ /* 0x000fc60003f24000 */
[----:B------:R-:W-:Y:S01]  /*06c0*/  FADD R8, R8, 1 ;  /* 0x3f80000008087421 */ /* 0x000fe20000000000 */
[----:B------:R-:W-:-:S03]  /*06d0*/  FSEL R7, R2, 1, P1 ;  /* 0x3f80000002077808 */ /* 0x000fc60000800000 */
[----:B------:R-:W-:Y:S01]  /*06e0*/  @P0 FMUL R3, R3, 0.25 ;  /* 0x3e80000003030820 */ /* 0x000fe20000400000 */
[----:B-1----:R-:W-:Y:S01]  /*06f0*/  @!P3 FMUL R10, R10, R10 ;  /* 0x0000000a0a0ab220 */ /* 0x002fe20000400000 */
[----:B------:R-:W-:-:S03]  /*0700*/  FSETP.GT.AND P2, PT, R8, 8.50705917302346158658e+37, PT ;  /* 0x7e8000000800780b */ /* 0x000fc60003f44000 */
[----:B------:R-:W-:Y:S01]  /*0710*/  FADD R10, R10, 1 ;  /* 0x3f8000000a0a7421 */ /* 0x000fe20000000000 */
[----:B------:R-:W0:Y:S01]  /*0720*/  MUFU.RCP R3, R3 ;  /* 0x0000000300037308 */ /* 0x000e220000001000 */
[----:B------:R-:W-:Y:S01]  /*0730*/  @P1 FMUL R6, R6, 0.25 ;  /* 0x3e80000006061820 */ /* 0x000fe20000400000 */
[----:B------:R-:W-:Y:S02]  /*0740*/  FSEL R9, R2, 1, P2 ;  /* 0x3f80000002097808 */ /* 0x000fe40001000000 */
[----:B------:R-:W-:-:S04]  /*0750*/  FSETP.GT.AND P3, PT, R10, 8.50705917302346158658e+37, PT ;  /* 0x7e8000000a00780b */ /* 0x000fc80003f64000 */
[----:B------:R-:W1:Y:S01]  /*0760*/  MUFU.RCP R6, R6 ;  /* 0x0000000600067308 */ /* 0x000e620000001000 */
[----:B------:R-:W-:Y:S01]  /*0770*/  @P2 FMUL R8, R8, 0.25 ;  /* 0x3e80000008082820 */ /* 0x000fe20000400000 */
[----:B------:R-:W-:Y:S01]  /*0780*/  FSEL R11, R2, 1, P3 ;  /* 0x3f800000020b7808 */ /* 0x000fe20001800000 */
[----:B--2---:R-:W-:-:S04]  /*0790*/  IMAD.WIDE R4, R0, 0x4, R4 ;  /* 0x0000000400047825 */ /* 0x004fc800078e0204 */
[----:B0-----:R-:W-:Y:S01]  /*07a0*/  FMUL R3, R3, R12 ;  /* 0x0000000c03037220 */ /* 0x001fe20000400000 */
[----:B------:R-:W0:Y:S01]  /*07b0*/  MUFU.RCP R8, R8 ;  /* 0x0000000800087308 */ /* 0x000e220000001000 */
[----:B------:R-:W-:Y:S02]  /*07c0*/  @P3 FMUL R10, R10, 0.25 ;  /* 0x3e8000000a0a3820 */ /* 0x000fe40000400000 */
[----:B------:R-:W-:Y:S01]  /*07d0*/  FMUL R16, R16, R3 ;  /* 0x0000000310107220 */ /* 0x000fe20000400000 */
[----:B-1----:R-:W-:-:S04]  /*07e0*/  FMUL R6, R6, R7 ;  /* 0x0000000706067220 */ /* 0x002fc80000400000 */
[----:B------:R-:W1:Y:S01]  /*07f0*/  MUFU.RCP R10, R10 ;  /* 0x0000000a000a7308 */ /* 0x000e620000001000 */
[----:B------:R-:W-:Y:S01]  /*0800*/  FMUL R17, R17, R6 ;  /* 0x0000000611117220 */ /* 0x000fe20000400000 */
[----:B0-----:R-:W-:-:S04]  /*0810*/  FMUL R9, R8, R9 ;  /* 0x0000000908097220 */ /* 0x001fc80000400000 */
[----:B------:R-:W-:Y:S01]  /*0820*/  FMUL R18, R18, R9 ;  /* 0x0000000912127220 */ /* 0x000fe20000400000 */
[----:B-1----:R-:W-:-:S04]  /*0830*/  FMUL R2, R10, R11 ;  /* 0x0000000b0a027220 */ /* 0x002fc80000400000 */
[----:B------:R-:W-:-:S05]  /*0840*/  FMUL R19, R19, R2 ;  /* 0x0000000213137220 */ /* 0x000fca0000400000 */
[----:B------:R-:W-:Y:S01]  /*0850*/  STG.E.128 desc[UR4][R4.64], R16 ;  /* 0x0000001004007986 */ /* 0x000fe2000c101d04 */
[----:B------:R-:W-:Y:S05]  /*0860*/  EXIT ;  /* 0x000000000000794d */ /* 0x000fea0003800000 */
.L_x_0:
[----:B------:R-:W-:-:S00]  /*0870*/  BRA `(.L_x_0) ;  /* 0xfffffffc00fc7947 */ /* 0x000fc0000383ffff */
[----:B------:R-:W-:-:S00]  /*0880*/  NOP ;  /* 0x0000000000007918 */ /* 0x000fc00000000000 */
[----:B------:R-:W-:-:S00]  /*0890*/  NOP ;  /* 0x0000000000007918 */ /* 0x000fc00000000000 */
[----:B------:R-:W-:-:S00]  /*08a0*/  NOP ;  /* 0x0000000000007918 */ /* 0x000fc00000000000 */
[----:B------:R-:W-:-:S00]  /*08b0*/  NOP ;  /* 0x0000000000007918 */ /* 0x000fc00000000000 */
[----:B------:R-:W-:-:S00]  /*08c0*/  NOP ;  /* 0x0000000000007918 */ /* 0x000fc00000000000 */
[----:B------:R-:W-:-:S00]  /*08d0*/  NOP ;  /* 0x0000000000007918 */ /* 0x000fc00000000000 */
[----:B------:R-:W-:-:S00]  /*08e0*/  NOP ;  /* 0x0000000000007918 */ /* 0x000fc00000000000 */
[----:B------:R-:W-:-:S00]  /*08f0*/  NOP ;  /* 0x0000000000007918 */ /* 0x000fc00000000000 */
.L_x_1:


//--------------------- .nv.global.init           --------------------------
	.section	.nv.global.init,"aw",@progbits
.nv.global.init:
	.type		_$_str,@object
	.size		_$_str,(_$_str_$_2 - _$_str)
_$_str:
        /*0000*/ 	.byte	0x5f, 0x5f, 0x43, 0x55, 0x44, 0x41, 0x5f, 0x46, 0x54, 0x5a, 0x00
	.type		_$_str_$_2,@object
	.size		_$_str_$_2,(.L_1 - _$_str_$_2)
_$_str_$_2:
        /*000b*/ 	.byte	0x5f, 0x5f, 0x43, 0x55, 0x44, 0x41, 0x5f, 0x50, 0x52, 0x45, 0x43, 0x5f, 0x53, 0x51, 0x52, 0x54
        /*001b*/ 	.byte	0x00
.L_1:


//--------------------- .nv.constant0.triton_poi_fused__native_batch_norm_legit_no_training_mul_sigmoid_24 --------------------------
	.section	.nv.constant0.triton_poi_fused__native_batch_norm_legit_no_training_mul_sigmoid_24,"a",@progbits
	.sectionflags	@""
	.align	4
.nv.constant0.triton_poi_fused__native_batch_norm_legit_no_training_mul_sigmoid_24:
	.zero		580
